//
// Generated by NVIDIA NVVM Compiler
//
// Compiler Build ID: CL-36424714
// Cuda compilation tools, release 13.0, V13.0.88
// Based on NVVM 20.0.0
//

.version 9.0
.target sm_100
.address_size 64

	// .globl	_Z15print_threadIdxv
.extern .func  (.param .b32 func_retval0) vprintf
(
	.param .b64 vprintf_param_0,
	.param .b64 vprintf_param_1
)
;
.global .align 1 .b8 $str[50] = {116, 104, 114, 101, 97, 100, 73, 100, 120, 46, 120, 58, 32, 37, 100, 44, 32, 116, 104, 114, 101, 97, 100, 73, 100, 120, 46, 121, 58, 37, 100, 44, 32, 116, 104, 114, 101, 97, 100, 73, 100, 120, 46, 122, 58, 37, 100, 32, 10};
.global .align 1 .b8 $str$1[135] = {98, 108, 111, 99, 107, 73, 100, 120, 46, 120, 58, 32, 37, 100, 44, 32, 98, 108, 111, 99, 107, 73, 100, 120, 46, 121, 58, 37, 100, 44, 32, 98, 108, 111, 99, 107, 73, 100, 120, 46, 122, 58, 37, 100, 44, 32, 98, 108, 111, 99, 107, 68, 105, 109, 46, 120, 58, 37, 100, 44, 32, 98, 108, 111, 99, 107, 68, 105, 109, 46, 121, 58, 37, 100, 44, 32, 98, 108, 111, 99, 107, 68, 105, 109, 46, 122, 58, 37, 100, 44, 32, 103, 114, 105, 100, 68, 105, 109, 46, 120, 58, 37, 100, 44, 32, 103, 114, 105, 100, 68, 105, 109, 46, 121, 58, 37, 100, 44, 32, 103, 114, 105, 100, 68, 105, 109, 46, 122, 58, 37, 100, 32, 32, 10};

.visible .entry _Z15print_threadIdxv()
{
	.local .align 8 .b8 	__local_depot0[16];
	.reg .b64 	%SP;
	.reg .b64 	%SPL;
	.reg .b32 	%r<6>;
	.reg .b64 	%rd<5>;

	mov.u64 	%SPL, __local_depot0;
	cvta.local.u64 	%SP, %SPL;
	add.u64 	%rd1, %SP, 0;
	add.u64 	%rd2, %SPL, 0;
	mov.u32 	%r1, %tid.x;
	mov.u32 	%r2, %tid.y;
	mov.u32 	%r3, %tid.z;
	st.local.v2.u32 	[%rd2], {%r1, %r2};
	st.local.u32 	[%rd2+8], %r3;
	mov.u64 	%rd3, $str;
	cvta.global.u64 	%rd4, %rd3;
	{ // callseq 0, 0
	.param .b64 param0;
	st.param.b64 	[param0], %rd4;
	.param .b64 param1;
	st.param.b64 	[param1], %rd1;
	.param .b32 retval0;
	call.uni (retval0), 
	vprintf, 
	(
	param0, 
	param1
	);
	ld.param.b32 	%r4, [retval0];
	} // callseq 0
	ret;

}
	// .globl	_Z20print_thread_detailsv
.visible .entry _Z20print_thread_detailsv()
{
	.local .align 8 .b8 	__local_depot1[40];
	.reg .b64 	%SP;
	.reg .b64 	%SPL;
	.reg .b32 	%r<12>;
	.reg .b64 	%rd<5>;

	mov.u64 	%SPL, __local_depot1;
	cvta.local.u64 	%SP, %SPL;
	add.u64 	%rd1, %SP, 0;
	add.u64 	%rd2, %SPL, 0;
	mov.u32 	%r1, %ctaid.x;
	mov.u32 	%r2, %ctaid.y;
	mov.u32 	%r3, %ctaid.z;
	mov.u32 	%r4, %ntid.x;
	mov.u32 	%r5, %ntid.y;
	mov.u32 	%r6, %ntid.z;
	mov.u32 	%r7, %nctaid.x;
	mov.u32 	%r8, %nctaid.y;
	mov.u32 	%r9, %nctaid.z;
	st.local.v2.u32 	[%rd2], {%r1, %r2};
	st.local.v2.u32 	[%rd2+8], {%r3, %r4};
	st.local.v2.u32 	[%rd2+16], {%r5, %r6};
	st.local.v2.u32 	[%rd2+24], {%r7, %r8};
	st.local.u32 	[%rd2+32], %r9;
	mov.u64 	%rd3, $str$1;
	cvta.global.u64 	%rd4, %rd3;
	{ // callseq 1, 0
	.param .b64 param0;
	st.param.b64 	[param0], %rd4;
	.param .b64 param1;
	st.param.b64 	[param1], %rd1;
	.param .b32 retval0;
	call.uni (retval0), 
	vprintf, 
	(
	param0, 
	param1
	);
	ld.param.b32 	%r10, [retval0];
	} // callseq 1
	ret;

}


// ===== COMPILED SASS (sm_100) =====

	.target	sm_100

	.elftype	@"ET_EXEC"


//--------------------- .note.nv.tkinfo           --------------------------
	.section	.note.nv.tkinfo,"",@"SHT_NOTE"
	.sectionflags	@"SHF_NOTE_NV_TKINFO"
	.tkinfo
        /*0018*/ 	.word	0x00000002
        /*0030*/ 	.string	""
        /*0030*/ 	.string	"ptxas"
        /*0030*/ 	.string	"Cuda compilation tools, release 13.0, V13.0.88"
        /*0030*/ 	.string	"Build cuda_13.0.r13.0/compiler.36424714_0"
        /*0030*/ 	.string	"-arch sm_100 -m 64 "



//--------------------- .note.nv.cuinfo           --------------------------
	.section	.note.nv.cuinfo,"",@"SHT_NOTE"
	.sectionflags	@"SHF_NOTE_NV_CUINFO"
        /*0018*/ 	.short	0x0002
        /*001a*/ 	.short	0x0064
        /*001c*/ 	.short	0x0082
	.zero		2


//--------------------- .nv.info                  --------------------------
	.section	.nv.info,"",@"SHT_CUDA_INFO"
	.align	4


	//----- nvinfo : EIATTR_REGCOUNT
	.align		4
        /*0000*/ 	.byte	0x04, 0x2f
        /*0002*/ 	.short	(.L_3 - .L_2)
	.align		4
.L_2:
        /*0004*/ 	.word	index@(_Z15print_threadIdxv)
        /*0008*/ 	.word	0x00000018


	//----- nvinfo : EIATTR_FRAME_SIZE
	.align		4
.L_3:
        /*000c*/ 	.byte	0x04, 0x11
        /*000e*/ 	.short	(.L_5 - .L_4)
	.align		4
.L_4:
        /*0010*/ 	.word	index@(_Z15print_threadIdxv)
        /*0014*/ 	.word	0x00000010


	//----- nvinfo : EIATTR_REGCOUNT
	.align		4
.L_5:
        /*0018*/ 	.byte	0x04, 0x2f
        /*001a*/ 	.short	(.L_7 - .L_6)
	.align		4
.L_6:
        /*001c*/ 	.word	index@(_Z20print_thread_detailsv)
        /*0020*/ 	.word	0x00000018


	//----- nvinfo : EIATTR_FRAME_SIZE
	.align		4
.L_7:
        /*0024*/ 	.byte	0x04, 0x11
        /*0026*/ 	.short	(.L_9 - .L_8)
	.align		4
.L_8:
        /*0028*/ 	.word	index@(_Z20print_thread_detailsv)
        /*002c*/ 	.word	0x00000028


	//----- nvinfo : EIATTR_MIN_STACK_SIZE
	.align		4
.L_9:
        /*0030*/ 	.byte	0x04, 0x12
        /*0032*/ 	.short	(.L_11 - .L_10)
	.align		4
.L_10:
        /*0034*/ 	.word	index@(_Z20print_thread_detailsv)
        /*0038*/ 	.word	0x00000028


	//----- nvinfo : EIATTR_MIN_STACK_SIZE
	.align		4
.L_11:
        /*003c*/ 	.byte	0x04, 0x12
        /*003e*/ 	.short	(.L_13 - .L_12)
	.align		4
.L_12:
        /*0040*/ 	.word	index@(_Z15print_threadIdxv)
        /*0044*/ 	.word	0x00000010
.L_13:


//--------------------- .nv.compat                --------------------------
	.section	.nv.compat,"",@"SHT_CUDA_COMPAT_INFO"
	.align	4
        /*0000*/ 	.byte	0x02, 0x09, 0x00, 0x00, 0x02, 0x02, 0x01, 0x00, 0x02, 0x05, 0x05, 0x00, 0x03, 0x07, 0x01, 0x01
        /*0010*/ 	.byte	0x02, 0x03, 0x00, 0x00, 0x02, 0x06, 0x01, 0x00, 0x04, 0x0b, 0x08, 0x00, 0x09, 0x00, 0x00, 0x00
        /*0020*/ 	.byte	0x00, 0x00, 0x00, 0x00


//--------------------- .nv.info._Z20print_thread_detailsv --------------------------
	.section	.nv.info._Z20print_thread_detailsv,"",@"SHT_CUDA_INFO"
	.sectionflags	@""
	.align	4


	//----- nvinfo : EIATTR_CUDA_API_VERSION
	.align		4
        /*0000*/ 	.byte	0x04, 0x37
        /*0002*/ 	.short	(.L_15 - .L_14)
.L_14:
        /*0004*/ 	.word	0x00000082


	//----- nvinfo : EIATTR_SPARSE_MMA_MASK
	.align		4
.L_15:
        /*0008*/ 	.byte	0x03, 0x50
        /*000a*/ 	.short	0x0000


	//----- nvinfo : EIATTR_MAXREG_COUNT
	.align		4
        /*000c*/ 	.byte	0x03, 0x1b
        /*000e*/ 	.short	0x00ff


	//----- nvinfo : EIATTR_EXTERNS
	.align		4
        /*0010*/ 	.byte	0x04, 0x0f
        /*0012*/ 	.short	(.L_17 - .L_16)


	//   ....[0]....
	.align		4
.L_16:
        /*0014*/ 	.word	index@(vprintf)


	//----- nvinfo : EIATTR_MERCURY_ISA_VERSION
	.align		4
.L_17:
        /*0018*/ 	.byte	0x03, 0x5f
        /*001a*/ 	.short	0x0101


	//----- nvinfo : EIATTR_VRC_CTA_INIT_COUNT
	.align		4
        /*001c*/ 	.byte	0x02, 0x4a
	.zero		1
	.zero		1


	//----- nvinfo : EIATTR_SYSCALL_OFFSETS
	.align		4
        /*0020*/ 	.byte	0x04, 0x46
        /*0022*/ 	.short	(.L_19 - .L_18)


	//   ....[0]....
.L_18:
        /*0024*/ 	.word	0x000001a0


	//----- nvinfo : EIATTR_EXIT_INSTR_OFFSETS
	.align		4
.L_19:
        /*0028*/ 	.byte	0x04, 0x1c
        /*002a*/ 	.short	(.L_21 - .L_20)


	//   ....[0]....
.L_20:
        /*002c*/ 	.word	0x000001b0


	//----- nvinfo : EIATTR_SW_WAR
	.align		4
.L_21:
        /*0030*/ 	.byte	0x04, 0x36
        /*0032*/ 	.short	(.L_23 - .L_22)
.L_22:
        /*0034*/ 	.word	0x00000008
.L_23:


//--------------------- .nv.info._Z15print_threadIdxv --------------------------
	.section	.nv.info._Z15print_threadIdxv,"",@"SHT_CUDA_INFO"
	.sectionflags	@""
	.align	4


	//----- nvinfo : EIATTR_CUDA_API_VERSION
	.align		4
        /*0000*/ 	.byte	0x04, 0x37
        /*0002*/ 	.short	(.L_25 - .L_24)
.L_24:
        /*0004*/ 	.word	0x00000082


	//----- nvinfo : EIATTR_SPARSE_MMA_MASK
	.align		4
.L_25:
        /*0008*/ 	.byte	0x03, 0x50
        /*000a*/ 	.short	0x0000


	//----- nvinfo : EIATTR_MAXREG_COUNT
	.align		4
        /*000c*/ 	.byte	0x03, 0x1b
        /*000e*/ 	.short	0x00ff


	//----- nvinfo : EIATTR_EXTERNS
	.align		4
        /*0010*/ 	.byte	0x04, 0x0f
        /*0012*/ 	.short	(.L_27 - .L_26)


	//   ....[0]....
	.align		4
.L_26:
        /*0014*/ 	.word	index@(vprintf)


	//----- nvinfo : EIATTR_MERCURY_ISA_VERSION
	.align		4
.L_27:
        /*0018*/ 	.byte	0x03, 0x5f
        /*001a*/ 	.short	0x0101


	//----- nvinfo : EIATTR_VRC_CTA_INIT_COUNT
	.align		4
        /*001c*/ 	.byte	0x02, 0x4a
	.zero		1
	.zero		1


	//----- nvinfo : EIATTR_SYSCALL_OFFSETS
	.align		4
        /*0020*/ 	.byte	0x04, 0x46
        /*0022*/ 	.short	(.L_29 - .L_28)


	//   ....[0]....
.L_28:
        /*0024*/ 	.word	0x00000110


	//----- nvinfo : EIATTR_EXIT_INSTR_OFFSETS
	.align		4
.L_29:
        /*0028*/ 	.byte	0x04, 0x1c
        /*002a*/ 	.short	(.L_31 - .L_30)


	//   ....[0]....
.L_30:
        /*002c*/ 	.word	0x00000120


	//----- nvinfo : EIATTR_SW_WAR
	.align		4
.L_31:
        /*0030*/ 	.byte	0x04, 0x36
        /*0032*/ 	.short	(.L_33 - .L_32)
.L_32:
        /*0034*/ 	.word	0x00000008
.L_33:


//--------------------- .nv.callgraph             --------------------------
	.section	.nv.callgraph,"",@"SHT_CUDA_CALLGRAPH"
	.align	4
	.sectionentsize	8
	.align		4
        /*0000*/ 	.word	0x00000000
	.align		4
        /*0004*/ 	.word	0xffffffff
	.align		4
        /*0008*/ 	.word	index@(_Z20print_thread_detailsv)
	.align		4
        /*000c*/ 	.word	index@(vprintf)
	.align		4
        /*0010*/ 	.word	index@(_Z15print_threadIdxv)
	.align		4
        /*0014*/ 	.word	index@(vprintf)
	.align		4
        /*0018*/ 	.word	0x00000000
	.align		4
        /*001c*/ 	.word	0xfffffffe
	.align		4
        /*0020*/ 	.word	0x00000000
	.align		4
        /*0024*/ 	.word	0xfffffffd
	.align		4
        /*0028*/ 	.word	0x00000000
	.align		4
        /*002c*/ 	.word	0xfffffffc


//--------------------- .nv.constant4             --------------------------
	.section	.nv.constant4,"a",@progbits
	.align	8
	.align		8
.nv.constant4:
        /*0000*/ 	.dword	vprintf
	.align		8
        /*0008*/ 	.dword	$str
	.align		8
        /*0010*/ 	.dword	$str$1


//--------------------- .text._Z20print_thread_detailsv --------------------------
	.section	.text._Z20print_thread_detailsv,"ax",@progbits
	.align	128
        .global         _Z20print_thread_detailsv
        .type           _Z20print_thread_detailsv,@function
        .size           _Z20print_thread_detailsv,(.L_x_4 - _Z20print_thread_detailsv)
        .other          _Z20print_thread_detailsv,@"STO_CUDA_ENTRY STV_DEFAULT"
_Z20print_thread_detailsv:
.text._Z20print_thread_detailsv:
[----:B------:R-:W0:Y:S01]  /*0000*/  LDC R1, c[0x0][0x37c] ;  /* 0x0000df00ff017b82 */ /* 0x000e220000000800 */
[----:B------:R-:W1:Y:S01]  /*0010*/  S2R R8, SR_CTAID.X ;  /* 0x0000000000087919 */ /* 0x000e620000002500 */
[----:B------:R-:W2:Y:S06]  /*0020*/  LDCU UR5, c[0x0][0x2fc] ;  /* 0x00005f80ff0577ac */ /* 0x000eac0008000800 */
[----:B------:R-:W3:Y:S01]  /*0030*/  LDC R11, c[0x0][0x360] ;  /* 0x0000d800ff0b7b82 */ /* 0x000ee20000000800 */
[----:B0-----:R-:W-:Y:S01]  /*0040*/  VIADD R1, R1, 0xffffffd8 ;  /* 0xffffffd801017836 */ /* 0x001fe20000000000 */
[----:B------:R-:W1:Y:S01]  /*0050*/  S2R R9, SR_CTAID.Y ;  /* 0x0000000000097919 */ /* 0x000e620000002600 */
[----:B------:R-:W-:Y:S01]  /*0060*/  MOV R0, 0x0 ;  /* 0x0000000000007802 */ /* 0x000fe20000000f00 */
[----:B------:R-:W0:Y:S01]  /*0070*/  LDCU UR4, c[0x0][0x2f8] ;  /* 0x00005f00ff0477ac */ /* 0x000e220008000800 */
[----:B------:R-:W3:Y:S03]  /*0080*/  S2R R10, SR_CTAID.Z ;  /* 0x00000000000a7919 */ /* 0x000ee60000002700 */
[----:B------:R-:W4:Y:S01]  /*0090*/  LDC R12, c[0x0][0x364] ;  /* 0x0000d900ff0c7b82 */ /* 0x000f220000000800 */
[----:B------:R-:W5:Y:S07]  /*00a0*/  LDCU.64 UR6, c[0x4][0x10] ;  /* 0x01000200ff0677ac */ /* 0x000f6e0008000a00 */
[----:B------:R-:W4:Y:S01]  /*00b0*/  LDC R13, c[0x0][0x368] ;  /* 0x0000da00ff0d7b82 */ /* 0x000f220000000800 */
[----:B0-----:R-:W-:-:S07]  /*00c0*/  IADD3 R6, P0, PT, R1, UR4, RZ ;  /* 0x0000000401067c10 */ /* 0x001fce000ff1e0ff */
[----:B------:R-:W0:Y:S01]  /*00d0*/  LDC R14, c[0x0][0x370] ;  /* 0x0000dc00ff0e7b82 */ /* 0x000e220000000800 */
[----:B-----5:R-:W-:Y:S01]  /*00e0*/  IMAD.U32 R4, RZ, RZ, UR6 ;  /* 0x00000006ff047e24 */ /* 0x020fe2000f8e00ff */
[----:B------:R-:W-:Y:S01]  /*00f0*/  MOV R5, UR7 ;  /* 0x0000000700057c02 */ /* 0x000fe20008000f00 */
[----:B--2---:R-:W-:-:S05]  /*0100*/  IMAD.X R7, RZ, RZ, UR5, P0 ;  /* 0x00000005ff077e24 */ /* 0x004fca00080e06ff */
[----:B------:R-:W0:Y:S01]  /*0110*/  LDC R15, c[0x0][0x374] ;  /* 0x0000dd00ff0f7b82 */ /* 0x000e220000000800 */
[----:B-1----:R1:W-:Y:S04]  /*0120*/  STL.64 [R1], R8 ;  /* 0x0000000801007387 */ /* 0x0023e80000100a00 */
[----:B---3--:R1:W-:Y:S03]  /*0130*/  STL.64 [R1+0x8], R10 ;  /* 0x0000080a01007387 */ /* 0x0083e60000100a00 */
[----:B------:R-:W2:Y:S01]  /*0140*/  LDC R16, c[0x0][0x378] ;  /* 0x0000de00ff107b82 */ /* 0x000ea20000000800 */
[----:B----4-:R1:W-:Y:S07]  /*0150*/  STL.64 [R1+0x10], R12 ;  /* 0x0000100c01007387 */ /* 0x0103ee0000100a00 */
[----:B------:R1:W3:Y:S01]  /*0160*/  LDC.64 R2, c[0x4][R0] ;  /* 0x0100000000027b82 */ /* 0x0002e20000000a00 */
[----:B0-----:R1:W-:Y:S04]  /*0170*/  STL.64 [R1+0x18], R14 ;  /* 0x0000180e01007387 */ /* 0x0013e80000100a00 */
[----:B--2---:R1:W-:Y:S02]  /*0180*/  STL [R1+0x20], R16 ;  /* 0x0000201001007387 */ /* 0x0043e40000100800 */
[----:B------:R-:W-:-:S07]  /*0190*/  LEPC R20, `(.L_x_0) ;  /* 0x000000001014794e */ /* 0x000fce0000000000 */
[----:B-1-3--:R-:W-:Y:S05]  /*01a0*/  CALL.ABS.NOINC R2 ;  /* 0x0000000002007343 */ /* 0x00afea0003c00000 */
.L_x_0:
[----:B------:R-:W-:Y:S05]  /*01b0*/  EXIT ;  /* 0x000000000000794d */ /* 0x000fea0003800000 */
.L_x_1:
[----:B------:R-:W-:-:S00]  /*01c0*/  BRA `(.L_x_1) ;  /* 0xfffffffc00fc7947 */ /* 0x000fc0000383ffff */
[----:B------:R-:W-:-:S00]  /*01d0*/  NOP ;  /* 0x0000000000007918 */ /* 0x000fc00000000000 */
        /* <DEDUP_REMOVED lines=10> */
.L_x_4:


//--------------------- .text._Z15print_threadIdxv --------------------------
	.section	.text._Z15print_threadIdxv,"ax",@progbits
	.align	128
        .global         _Z15print_threadIdxv
        .type           _Z15print_threadIdxv,@function
        .size           _Z15print_threadIdxv,(.L_x_5 - _Z15print_threadIdxv)
        .other          _Z15print_threadIdxv,@"STO_CUDA_ENTRY STV_DEFAULT"
_Z15print_threadIdxv:
.text._Z15print_threadIdxv:
[----:B------:R-:W0:Y:S01]  /*0000*/  LDC R1, c[0x0][0x37c] ;  /* 0x0000df00ff017b82 */ /* 0x000e220000000800 */
[----:B------:R-:W1:Y:S01]  /*0010*/  S2R R8, SR_TID.X ;  /* 0x0000000000087919 */ /* 0x000e620000002100 */
[----:B0-----:R-:W-:Y:S01]  /*0020*/  VIADD R1, R1, 0xfffffff0 ;  /* 0xfffffff001017836 */ /* 0x001fe20000000000 */
[----:B------:R-:W-:Y:S01]  /*0030*/  MOV R0, 0x0 ;  /* 0x0000000000007802 */ /* 0x000fe20000000f00 */
[----:B------:R-:W0:Y:S01]  /*0040*/  LDCU UR4, c[0x0][0x2f8] ;  /* 0x00005f00ff0477ac */ /* 0x000e220008000800 */
[----:B------:R-:W1:Y:S03]  /*0050*/  S2R R9, SR_TID.Y ;  /* 0x0000000000097919 */ /* 0x000e660000002200 */
[----:B------:R2:W3:Y:S01]  /*0060*/  LDC.64 R2, c[0x4][R0] ;  /* 0x0100000000027b82 */ /* 0x0004e20000000a00 */
[----:B------:R-:W4:Y:S01]  /*0070*/  LDCU.64 UR6, c[0x4][0x8] ;  /* 0x01000100ff0677ac */ /* 0x000f220008000a00 */
[----:B------:R-:W5:Y:S01]  /*0080*/  S2R R10, SR_TID.Z ;  /* 0x00000000000a7919 */ /* 0x000f620000002300 */
[----:B------:R-:W2:Y:S01]  /*0090*/  LDCU UR5, c[0x0][0x2fc] ;  /* 0x00005f80ff0577ac */ /* 0x000ea20008000800 */
[----:B0-----:R-:W-:Y:S01]  /*00a0*/  IADD3 R6, P0, PT, R1, UR4, RZ ;  /* 0x0000000401067c10 */ /* 0x001fe2000ff1e0ff */
[----:B----4-:R-:W-:Y:S01]  /*00b0*/  IMAD.U32 R4, RZ, RZ, UR6 ;  /* 0x00000006ff047e24 */ /* 0x010fe2000f8e00ff */
[----:B------:R-:W-:-:S03]  /*00c0*/  MOV R5, UR7 ;  /* 0x0000000700057c02 */ /* 0x000fc60008000f00 */
[----:B--2---:R-:W-:Y:S01]  /*00d0*/  IMAD.X R7, RZ, RZ, UR5, P0 ;  /* 0x00000005ff077e24 */ /* 0x004fe200080e06ff */
[----:B-1----:R0:W-:Y:S04]  /*00e0*/  STL.64 [R1], R8 ;  /* 0x0000000801007387 */ /* 0x0021e80000100a00 */
[----:B-----5:R0:W-:Y:S03]  /*00f0*/  STL [R1+0x8], R10 ;  /* 0x0000080a01007387 */ /* 0x0201e60000100800 */
[----:B------:R-:W-:-:S07]  /*0100*/  LEPC R20, `(.L_x_2) ;  /* 0x000000001014794e */ /* 0x000fce0000000000 */
[----:B0--3--:R-:W-:Y:S05]  /*0110*/  CALL.ABS.NOINC R2 ;  /* 0x0000000002007343 */ /* 0x009fea0003c00000 */
.L_x_2:
[----:B------:R-:W-:Y:S05]  /*0120*/  EXIT ;  /* 0x000000000000794d */ /* 0x000fea0003800000 */
.L_x_3:
        /* <DEDUP_REMOVED lines=13> */
.L_x_5:


//--------------------- .nv.global.init           --------------------------
	.section	.nv.global.init,"aw",@progbits
.nv.global.init:
	.type		$str,@object
	.size		$str,($str$1 - $str)
$str:
        /*0000*/ 	.byte	0x74, 0x68, 0x72, 0x65, 0x61, 0x64, 0x49, 0x64, 0x78, 0x2e, 0x78, 0x3a, 0x20, 0x25, 0x64, 0x2c
        /*0010*/ 	.byte	0x20, 0x74, 0x68, 0x72, 0x65, 0x61, 0x64, 0x49, 0x64, 0x78, 0x2e, 0x79, 0x3a, 0x25, 0x64, 0x2c
        /*0020*/ 	.byte	0x20, 0x74, 0x68, 0x72, 0x65, 0x61, 0x64, 0x49, 0x64, 0x78, 0x2e, 0x7a, 0x3a, 0x25, 0x64, 0x20
        /*0030*/ 	.byte	0x0a, 0x00
	.type		$str$1,@object
	.size		$str$1,(.L_1 - $str$1)
$str$1:
        /*0032*/ 	.byte	0x62, 0x6c, 0x6f, 0x63, 0x6b, 0x49, 0x64, 0x78, 0x2e, 0x78, 0x3a, 0x20, 0x25, 0x64, 0x2c, 0x20
        /*0042*/ 	.byte	0x62, 0x6c, 0x6f, 0x63, 0x6b, 0x49, 0x64, 0x78, 0x2e, 0x79, 0x3a, 0x25, 0x64, 0x2c, 0x20, 0x62
        /*0052*/ 	.byte	0x6c, 0x6f, 0x63, 0x6b, 0x49, 0x64, 0x78, 0x2e, 0x7a, 0x3a, 0x25, 0x64, 0x2c, 0x20, 0x62, 0x6c
        /*0062*/ 	.byte	0x6f, 0x63, 0x6b, 0x44, 0x69, 0x6d, 0x2e, 0x78, 0x3a, 0x25, 0x64, 0x2c, 0x20, 0x62, 0x6c, 0x6f
        /*0072*/ 	.byte	0x63, 0x6b, 0x44, 0x69, 0x6d, 0x2e, 0x79, 0x3a, 0x25, 0x64, 0x2c, 0x20, 0x62, 0x6c, 0x6f, 0x63
        /*0082*/ 	.byte	0x6b, 0x44, 0x69, 0x6d, 0x2e, 0x7a, 0x3a, 0x25, 0x64, 0x2c, 0x20, 0x67, 0x72, 0x69, 0x64, 0x44
        /*0092*/ 	.byte	0x69, 0x6d, 0x2e, 0x78, 0x3a, 0x25, 0x64, 0x2c, 0x20, 0x67, 0x72, 0x69, 0x64, 0x44, 0x69, 0x6d
        /*00a2*/ 	.byte	0x2e, 0x79, 0x3a, 0x25, 0x64, 0x2c, 0x20, 0x67, 0x72, 0x69, 0x64, 0x44, 0x69, 0x6d, 0x2e, 0x7a
        /*00b2*/ 	.byte	0x3a, 0x25, 0x64, 0x20, 0x20, 0x0a, 0x00
.L_1:


//--------------------- .nv.shared.reserved.0     --------------------------
	.section	.nv.shared.reserved.0,"aw",@nobits
	.weak		__nv_reservedSMEM_offset_0_alias
	.size		__nv_reservedSMEM_offset_0_alias, 0, 64
	.other		__nv_reservedSMEM_offset_0_alias,@"STO_CUDA_RESERVED_SHARED STV_DEFAULT"
__nv_reservedSMEM_offset_0_alias:
	.zero		0
	.zero		64


//--------------------- .nv.constant0._Z20print_thread_detailsv --------------------------
	.section	.nv.constant0._Z20print_thread_detailsv,"a",@progbits
	.sectionflags	@""
	.align	4
.nv.constant0._Z20print_thread_detailsv:
	.zero		896


//--------------------- .nv.constant0._Z15print_threadIdxv --------------------------
	.section	.nv.constant0._Z15print_threadIdxv,"a",@progbits
	.sectionflags	@""
	.align	4
.nv.constant0._Z15print_threadIdxv:
	.zero		896


//--------------------- SYMBOLS --------------------------

	.type		.nv.reservedSmem.offset0,@object
	.size		.nv.reservedSmem.offset0,0x4
	.type		vprintf,@function
